	.headerflags	@"EF_CUDA_TEXMODE_UNIFIED EF_CUDA_64BIT_ADDRESS EF_CUDA_ACCELERATORS EF_CUDA_SM90 EF_CUDA_VIRTUAL_SM(EF_CUDA_SM90)"
	.elftype	@"ET_EXEC"


//--------------------- .nv.info                  --------------------------
	.section	.nv.info,"",@"SHT_CUDA_INFO"
	.align	4


	//----- nvinfo : EIATTR_REGCOUNT
	.align		4
        /*0000*/ 	.byte	0x04, 0x2f
        /*0002*/ 	.short	(.L_3 - .L_2)
	.align		4
.L_2:
        /*0004*/ 	.word	index@(triton_poi_fused__native_batch_norm_legit_no_training_add_silu_22)
        /*0008*/ 	.word	0x00000013


	//----- nvinfo : EIATTR_MIN_STACK_SIZE
	.align		4
.L_3:
        /*000c*/ 	.byte	0x04, 0x12
        /*000e*/ 	.short	(.L_5 - .L_4)
	.align		4
.L_4:
        /*0010*/ 	.word	index@(triton_poi_fused__native_batch_norm_legit_no_training_add_silu_22)
        /*0014*/ 	.word	0x00000000


	//----- nvinfo : EIATTR_FRAME_SIZE
	.align		4
.L_5:
        /*0018*/ 	.byte	0x04, 0x11
        /*001a*/ 	.short	(.L_7 - .L_6)
	.align		4
.L_6:
        /*001c*/ 	.word	index@(triton_poi_fused__native_batch_norm_legit_no_training_add_silu_22)
        /*0020*/ 	.word	0x00000000


	//----- nvinfo : EIATTR_MIN_STACK_SIZE
	.align		4
.L_7:
        /*0024*/ 	.byte	0x04, 0x12
        /*0026*/ 	.short	(.L_9 - .L_8)
	.align		4
.L_8:
        /*0028*/ 	.word	index@(triton_poi_fused__native_batch_norm_legit_no_training_add_silu_22)
        /*002c*/ 	.word	0x00000000
.L_9:


//--------------------- .nv.info.triton_poi_fused__native_batch_norm_legit_no_training_add_silu_22 --------------------------
	.section	.nv.info.triton_poi_fused__native_batch_norm_legit_no_training_add_silu_22,"",@"SHT_CUDA_INFO"
	.sectionflags	@""
	.align	4


	//----- nvinfo : EIATTR_CUDA_API_VERSION
	.align		4
        /*0000*/ 	.byte	0x04, 0x37
        /*0002*/ 	.short	(.L_11 - .L_10)
.L_10:
        /*0004*/ 	.word	0x0000007c


	//----- nvinfo : EIATTR_KPARAM_INFO
	.align		4
.L_11:
        /*0008*/ 	.byte	0x04, 0x17
        /*000a*/ 	.short	(.L_13 - .L_12)
.L_12:
        /*000c*/ 	.word	0x00000000
        /*0010*/ 	.short	0x0007
        /*0012*/ 	.short	0x0038
        /*0014*/ 	.byte	0x00, 0xf0, 0x11, 0x00


	//----- nvinfo : EIATTR_KPARAM_INFO
	.align		4
.L_13:
        /*0018*/ 	.byte	0x04, 0x17
        /*001a*/ 	.short	(.L_15 - .L_14)
.L_14:
        /*001c*/ 	.word	0x00000000
        /*0020*/ 	.short	0x0006
        /*0022*/ 	.short	0x0030
        /*0024*/ 	.byte	0x00, 0xf4, 0x21, 0x00


	//----- nvinfo : EIATTR_KPARAM_INFO
	.align		4
.L_15:
        /*0028*/ 	.byte	0x04, 0x17
        /*002a*/ 	.short	(.L_17 - .L_16)
.L_16:
        /*002c*/ 	.word	0x00000000
        /*0030*/ 	.short	0x0005
        /*0032*/ 	.short	0x0028
        /*0034*/ 	.byte	0x00, 0xf4, 0x21, 0x00


	//----- nvinfo : EIATTR_KPARAM_INFO
	.align		4
.L_17:
        /*0038*/ 	.byte	0x04, 0x17
        /*003a*/ 	.short	(.L_19 - .L_18)
.L_18:
        /*003c*/ 	.word	0x00000000
        /*0040*/ 	.short	0x0004
        /*0042*/ 	.short	0x0020
        /*0044*/ 	.byte	0x00, 0xf4, 0x21, 0x00


	//----- nvinfo : EIATTR_KPARAM_INFO
	.align		4
.L_19:
        /*0048*/ 	.byte	0x04, 0x17
        /*004a*/ 	.short	(.L_21 - .L_20)
.L_20:
        /*004c*/ 	.word	0x00000000
        /*0050*/ 	.short	0x0003
        /*0052*/ 	.short	0x0018
        /*0054*/ 	.byte	0x00, 0xf4, 0x21, 0x00


	//----- nvinfo : EIATTR_KPARAM_INFO
	.align		4
.L_21:
        /*0058*/ 	.byte	0x04, 0x17
        /*005a*/ 	.short	(.L_23 - .L_22)
.L_22:
        /*005c*/ 	.word	0x00000000
        /*0060*/ 	.short	0x0002
        /*0062*/ 	.short	0x0010
        /*0064*/ 	.byte	0x00, 0xf4, 0x21, 0x00


	//----- nvinfo : EIATTR_KPARAM_INFO
	.align		4
.L_23:
        /*0068*/ 	.byte	0x04, 0x17
        /*006a*/ 	.short	(.L_25 - .L_24)
.L_24:
        /*006c*/ 	.word	0x00000000
        /*0070*/ 	.short	0x0001
        /*0072*/ 	.short	0x0008
        /*0074*/ 	.byte	0x00, 0xf4, 0x21, 0x00


	//----- nvinfo : EIATTR_KPARAM_INFO
	.align		4
.L_25:
        /*0078*/ 	.byte	0x04, 0x17
        /*007a*/ 	.short	(.L_27 - .L_26)
.L_26:
        /*007c*/ 	.word	0x00000000
        /*0080*/ 	.short	0x0000
        /*0082*/ 	.short	0x0000
        /*0084*/ 	.byte	0x00, 0xf4, 0x21, 0x00


	//----- nvinfo : EIATTR_SPARSE_MMA_MASK
	.align		4
.L_27:
        /*0088*/ 	.byte	0x03, 0x50
        /*008a*/ 	.short	0x0000


	//----- nvinfo : EIATTR_MAXREG_COUNT
	.align		4
        /*008c*/ 	.byte	0x03, 0x1b
        /*008e*/ 	.short	0x00ff


	//----- nvinfo : EIATTR_EXIT_INSTR_OFFSETS
	.align		4
        /*0090*/ 	.byte	0x04, 0x1c
        /*0092*/ 	.short	(.L_29 - .L_28)


	//   ....[0]....
.L_28:
        /*0094*/ 	.word	0x00000560


	//----- nvinfo : EIATTR_REQNTID
	.align		4
.L_29:
        /*0098*/ 	.byte	0x04, 0x10
        /*009a*/ 	.short	(.L_31 - .L_30)
.L_30:
        /*009c*/ 	.word	0x00000080
        /*00a0*/ 	.word	0x00000001
        /*00a4*/ 	.word	0x00000001


	//----- nvinfo : EIATTR_CBANK_PARAM_SIZE
	.align		4
.L_31:
        /*00a8*/ 	.byte	0x03, 0x19
        /*00aa*/ 	.short	0x003c


	//----- nvinfo : EIATTR_PARAM_CBANK
	.align		4
        /*00ac*/ 	.byte	0x04, 0x0a
        /*00ae*/ 	.short	(.L_33 - .L_32)
	.align		4
.L_32:
        /*00b0*/ 	.word	index@(.nv.constant0.triton_poi_fused__native_batch_norm_legit_no_training_add_silu_22)
        /*00b4*/ 	.short	0x0210
        /*00b6*/ 	.short	0x003c


	//----- nvinfo : EIATTR_SW_WAR
	.align		4
.L_33:
        /*00b8*/ 	.byte	0x04, 0x36
        /*00ba*/ 	.short	(.L_35 - .L_34)
.L_34:
        /*00bc*/ 	.word	0x00000008
.L_35:


//--------------------- .nv.callgraph             --------------------------
	.section	.nv.callgraph,"",@"SHT_CUDA_CALLGRAPH"
	.align	4
	.sectionentsize	8
	.align		4
        /*0000*/ 	.word	0x00000000
	.align		4
        /*0004*/ 	.word	0xffffffff
	.align		4
        /*0008*/ 	.word	0x00000000
	.align		4
        /*000c*/ 	.word	0xfffffffe
	.align		4
        /*0010*/ 	.word	0x00000000
	.align		4
        /*0014*/ 	.word	0xfffffffd
	.align		4
        /*0018*/ 	.word	0x00000000
	.align		4
        /*001c*/ 	.word	0xfffffffc


//--------------------- .nv.constant4             --------------------------
	.section	.nv.constant4,"a",@progbits
	.align	8
	.align		8
.nv.constant4:
        /*0000*/ 	.dword	_$_str
	.align		8
        /*0008*/ 	.dword	_$_str_$_2


//--------------------- .text.triton_poi_fused__native_batch_norm_legit_no_training_add_silu_22 --------------------------
	.section	.text.triton_poi_fused__native_batch_norm_legit_no_training_add_silu_22,"ax",@progbits
	.align	128
        .global         triton_poi_fused__native_batch_norm_legit_no_training_add_silu_22
        .type           triton_poi_fused__native_batch_norm_legit_no_training_add_silu_22,@function
        .size           triton_poi_fused__native_batch_norm_legit_no_training_add_silu_22,(.L_x_1 - triton_poi_fused__native_batch_norm_legit_no_training_add_silu_22)
        .other          triton_poi_fused__native_batch_norm_legit_no_training_add_silu_22,@"STO_CUDA_ENTRY STV_DEFAULT"
triton_poi_fused__native_batch_norm_legit_no_training_add_silu_22:
.text.triton_poi_fused__native_batch_norm_legit_no_training_add_silu_22:
[----:B------:R-:W-:Y:S01]  /*0000*/  LDC R1, c[0x0][0x28] ;  /* 0x00000a00ff017b82 */ /* 0x000fe20000000800 */
[----:B------:R-:W1:Y:S07]  /*0010*/  S2R R0, SR_TID.X ;  /* 0x0000000000007919 */ /* 0x000e6e0000002100 */
[----:B------:R-:W2:Y:S01]  /*0020*/  LDC.64 R2, c[0x0][0x228] ;  /* 0x00008a00ff027b82 */ /* 0x000ea20000000a00 */
[----:B------:R-:W-:Y:S01]  /*0030*/  ULDC.64 UR4, c[0x0][0x208] ;  /* 0x0000820000047ab9 */ /* 0x000fe20000000a00 */
[----:B------:R-:W3:Y:S06]  /*0040*/  S2R R7, SR_CTAID.X ;  /* 0x0000000000077919 */ /* 0x000eec0000002500 */
[----:B------:R-:W4:Y:S08]  /*0050*/  LDC.64 R8, c[0x0][0x230] ;  /* 0x00008c00ff087b82 */ /* 0x000f300000000a00 */
[----:B------:R-:W5:Y:S01]  /*0060*/  LDC.64 R12, c[0x0][0x238] ;  /* 0x00008e00ff0c7b82 */ /* 0x000f620000000a00 */
[----:B-1----:R-:W-:-:S02]  /*0070*/  SHF.L.U32 R0, R0, 0x1, RZ ;  /* 0x0000000100007819 */ /* 0x002fc400000006ff */
[----:B---3--:R-:W-:Y:S02]  /*0080*/  SHF.R.S32.HI R5, RZ, 0x17, R7 ;  /* 0x00000017ff057819 */ /* 0x008fe40000011407 */
[----:B------:R-:W-:Y:S02]  /*0090*/  LOP3.LUT R0, R0, 0xfe, RZ, 0xc0, !PT ;  /* 0x000000fe00007812 */ /* 0x000fe400078ec0ff */
[----:B------:R-:W-:Y:S02]  /*00a0*/  SGXT R5, R5, 0x1 ;  /* 0x000000010505781a */ /* 0x000fe40000000200 */
[----:B------:R-:W-:Y:S02]  /*00b0*/  LEA R0, R7, R0, 0x8 ;  /* 0x0000000007007211 */ /* 0x000fe400078e40ff */
[----:B------:R-:W1:Y:S02]  /*00c0*/  LDC.64 R6, c[0x0][0x220] ;  /* 0x00008800ff067b82 */ /* 0x000e640000000a00 */
[----:B------:R-:W-:-:S04]  /*00d0*/  LEA.HI R5, R5, R0, RZ, 0xa ;  /* 0x0000000005057211 */ /* 0x000fc800078f50ff */
[----:B------:R-:W-:-:S04]  /*00e0*/  LOP3.LUT R5, R5, 0xfffffc00, RZ, 0xc0, !PT ;  /* 0xfffffc0005057812 */ /* 0x000fc800078ec0ff */
[----:B------:R-:W-:Y:S02]  /*00f0*/  IADD3 R11, R0, -R5, RZ ;  /* 0x80000005000b7210 */ /* 0x000fe40007ffe0ff */
[----:B------:R-:W3:Y:S03]  /*0100*/  LDC.64 R4, c[0x0][0x218] ;  /* 0x00008600ff047b82 */ /* 0x000ee60000000a00 */
[----:B--2---:R-:W-:-:S06]  /*0110*/  IMAD.WIDE R2, R11, 0x4, R2 ;  /* 0x000000040b027825 */ /* 0x004fcc00078e0202 */
[----:B------:R-:W2:Y:S01]  /*0120*/  LDG.E.EL.64 R2, desc[UR4][R2.64] ;  /* 0x0000000402027981 */ /* 0x000ea2000c2e1b00 */
[----:B-1----:R-:W-:-:S04]  /*0130*/  IMAD.WIDE R6, R11, 0x4, R6 ;  /* 0x000000040b067825 */ /* 0x002fc800078e0206 */
[C---:B----4-:R-:W-:Y:S02]  /*0140*/  IMAD.WIDE R8, R11.reuse, 0x4, R8 ;  /* 0x000000040b087825 */ /* 0x050fe400078e0208 */
[----:B------:R-:W4:Y:S02]  /*0150*/  LDG.E.EL.64 R6, desc[UR4][R6.64] ;  /* 0x0000000406067981 */ /* 0x000f24000c2e1b00 */
[----:B-----5:R-:W-:Y:S02]  /*0160*/  IMAD.WIDE R12, R11, 0x4, R12 ;  /* 0x000000040b0c7825 */ /* 0x020fe400078e020c */
[----:B------:R-:W5:Y:S01]  /*0170*/  LDG.E.EL.64 R8, desc[UR4][R8.64] ;  /* 0x0000000408087981 */ /* 0x000f62000c2e1b00 */
[----:B------:R-:W1:Y:S01]  /*0180*/  LDC.64 R10, c[0x0][0x240] ;  /* 0x00009000ff0a7b82 */ /* 0x000e620000000a00 */
[C---:B---3--:R-:W-:Y:S02]  /*0190*/  IMAD.WIDE R4, R0.reuse, 0x4, R4 ;  /* 0x0000000400047825 */ /* 0x048fe400078e0204 */
[----:B------:R-:W5:Y:S04]  /*01a0*/  LDG.E.EL.64 R12, desc[UR4][R12.64] ;  /* 0x000000040c0c7981 */ /* 0x000f68000c2e1b00 */
[----:B------:R-:W4:Y:S01]  /*01b0*/  LDG.E.64 R4, desc[UR4][R4.64] ;  /* 0x0000000404047981 */ /* 0x000f22000c1e1b00 */
[----:B-1----:R-:W-:-:S06]  /*01c0*/  IMAD.WIDE R10, R0, 0x4, R10 ;  /* 0x00000004000a7825 */ /* 0x002fcc00078e020a */
[----:B------:R-:W3:Y:S01]  /*01d0*/  LDG.E.64 R10, desc[UR4][R10.64] ;  /* 0x000000040a0a7981 */ /* 0x000ee2000c1e1b00 */
[----:B--2---:R-:W-:Y:S01]  /*01e0*/  FADD R2, R2, 9.9999997473787516356e-06 ;  /* 0x3727c5ac02027421 */ /* 0x004fe20000000000 */
[----:B------:R-:W-:-:S03]  /*01f0*/  FADD R3, R3, 9.9999997473787516356e-06 ;  /* 0x3727c5ac03037421 */ /* 0x000fc60000000000 */
[----:B------:R-:W1:Y:S08]  /*0200*/  MUFU.SQRT R14, R2 ;  /* 0x00000002000e7308 */ /* 0x000e700000002000 */
[----:B------:R-:W2:Y:S01]  /*0210*/  MUFU.SQRT R15, R3 ;  /* 0x00000003000f7308 */ /* 0x000ea20000002000 */
[C---:B-1----:R-:W-:Y:S02]  /*0220*/  FSETP.GT.AND P0, PT, R14.reuse, 8.50705917302346158658e+37, PT ;  /* 0x7e8000000e00780b */ /* 0x042fe40003f04000 */
[----:B------:R-:W-:-:S02]  /*0230*/  FSETP.GEU.AND P2, PT, R14, 1.175494350822287508e-38, PT ;  /* 0x008000000e00780b */ /* 0x000fc40003f4e000 */
[C---:B--2---:R-:W-:Y:S02]  /*0240*/  FSETP.GT.AND P1, PT, R15.reuse, 8.50705917302346158658e+37, PT ;  /* 0x7e8000000f00780b */ /* 0x044fe40003f24000 */
[----:B------:R-:W-:-:S07]  /*0250*/  FSETP.GEU.AND P3, PT, R15, 1.175494350822287508e-38, PT ;  /* 0x008000000f00780b */ /* 0x000fce0003f6e000 */
[----:B------:R-:W-:Y:S01]  /*0260*/  @P0 FMUL R14, R14, 0.25 ;  /* 0x3e8000000e0e0820 */ /* 0x000fe20000400000 */
[----:B------:R-:W-:-:S03]  /*0270*/  HFMA2.MMA R2, -RZ, RZ, 1.625, 0 ;  /* 0x3e800000ff027435 */ /* 0x000fc600000001ff */
[----:B------:R-:W-:Y:S01]  /*0280*/  @!P2 FMUL R14, R14, 16777216 ;  /* 0x4b8000000e0ea820 */ /* 0x000fe20000400000 */
[----:B------:R-:W-:-:S05]  /*0290*/  @P1 FMUL R15, R15, 0.25 ;  /* 0x3e8000000f0f1820 */ /* 0x000fca0000400000 */
[----:B------:R-:W1:Y:S01]  /*02a0*/  MUFU.RCP R14, R14 ;  /* 0x0000000e000e7308 */ /* 0x000e620000001000 */
[----:B------:R-:W-:Y:S01]  /*02b0*/  @!P3 FMUL R15, R15, 16777216 ;  /* 0x4b8000000f0fb820 */ /* 0x000fe20000400000 */
[----:B------:R-:W-:-:S06]  /*02c0*/  FSEL R3, R2, 1, P0 ;  /* 0x3f80000002037808 */ /* 0x000fcc0000000000 */
[----:B------:R-:W2:Y:S01]  /*02d0*/  MUFU.RCP R15, R15 ;  /* 0x0000000f000f7308 */ /* 0x000ea20000001000 */
[----:B------:R-:W-:Y:S01]  /*02e0*/  @!P2 FMUL R3, R3, 16777216 ;  /* 0x4b8000000303a820 */ /* 0x000fe20000400000 */
[----:B------:R-:W-:Y:S01]  /*02f0*/  FSEL R16, R2, 1, P1 ;  /* 0x3f80000002107808 */ /* 0x000fe20000800000 */
[----:B----4-:R-:W-:Y:S02]  /*0300*/  FADD R4, R4, -R6 ;  /* 0x8000000604047221 */ /* 0x010fe40000000000 */
[----:B-1----:R-:W-:Y:S02]  /*0310*/  FMUL R3, R14, R3 ;  /* 0x000000030e037220 */ /* 0x002fe40000400000 */
[----:B------:R-:W-:Y:S01]  /*0320*/  @!P3 FMUL R16, R16, 16777216 ;  /* 0x4b8000001010b820 */ /* 0x000fe20000400000 */
[----:B------:R-:W-:Y:S01]  /*0330*/  FADD R5, R5, -R7 ;  /* 0x8000000705057221 */ /* 0x000fe20000000000 */
[----:B------:R-:W-:Y:S02]  /*0340*/  FMUL R3, R4, R3 ;  /* 0x0000000304037220 */ /* 0x000fe40000400000 */
[----:B--2---:R-:W-:-:S02]  /*0350*/  FMUL R16, R15, R16 ;  /* 0x000000100f107220 */ /* 0x004fc40000400000 */
[----:B-----5:R-:W-:Y:S02]  /*0360*/  FFMA R7, R8, R3, R12 ;  /* 0x0000000308077223 */ /* 0x020fe4000000000c */
[----:B------:R-:W-:Y:S02]  /*0370*/  FMUL R16, R5, R16 ;  /* 0x0000001005107220 */ /* 0x000fe40000400000 */
[----:B------:R-:W-:Y:S02]  /*0380*/  FADD R3, RZ, -R7 ;  /* 0x80000007ff037221 */ /* 0x000fe40000000000 */
[----:B------:R-:W-:Y:S02]  /*0390*/  FFMA R16, R9, R16, R13 ;  /* 0x0000001009107223 */ /* 0x000fe4000000000d */
[----:B------:R-:W-:Y:S02]  /*03a0*/  FMUL R4, R3, 1.4426950216293334961 ;  /* 0x3fb8aa3b03047820 */ /* 0x000fe40000400000 */
[----:B------:R-:W-:-:S04]  /*03b0*/  FADD R3, RZ, -R16 ;  /* 0x80000010ff037221 */ /* 0x000fc80000000000 */
[----:B------:R-:W-:Y:S01]  /*03c0*/  FMUL R6, R3, 1.4426950216293334961 ;  /* 0x3fb8aa3b03067820 */ /* 0x000fe20000400000 */
[----:B------:R-:W-:-:S04]  /*03d0*/  FSETP.GEU.AND P0, PT, R4, -126, PT ;  /* 0xc2fc00000400780b */ /* 0x000fc80003f0e000 */
[----:B------:R-:W-:-:S09]  /*03e0*/  FSETP.GEU.AND P1, PT, R6, -126, PT ;  /* 0xc2fc00000600780b */ /* 0x000fd20003f2e000 */
[----:B------:R-:W-:-:S04]  /*03f0*/  @!P0 FMUL R4, R4, 0.5 ;  /* 0x3f00000004048820 */ /* 0x000fc80000400000 */
[----:B------:R-:W-:Y:S01]  /*0400*/  @!P1 FMUL R6, R6, 0.5 ;  /* 0x3f00000006069820 */ /* 0x000fe20000400000 */
[----:B------:R-:W1:Y:S08]  /*0410*/  MUFU.EX2 R3, R4 ;  /* 0x0000000400037308 */ /* 0x000e700000000800 */
[----:B------:R-:W2:Y:S01]  /*0420*/  MUFU.EX2 R5, R6 ;  /* 0x0000000600057308 */ /* 0x000ea20000000800 */
[----:B-1----:R-:W-:-:S04]  /*0430*/  @!P0 FMUL R3, R3, R3 ;  /* 0x0000000303038220 */ /* 0x002fc80000400000 */
[----:B------:R-:W-:Y:S01]  /*0440*/  FADD R8, R3, 1 ;  /* 0x3f80000003087421 */ /* 0x000fe20000000000 */
[----:B--2---:R-:W-:-:S04]  /*0450*/  @!P1 FMUL R5, R5, R5 ;  /* 0x0000000505059220 */ /* 0x004fc80000400000 */
[----:B------:R-:W-:Y:S01]  /*0460*/  FADD R9, R5, 1 ;  /* 0x3f80000005097421 */ /* 0x000fe20000000000 */
[----:B------:R-:W-:Y:S01]  /*0470*/  FSETP.GT.AND P0, PT, R8, 8.50705917302346158658e+37, PT ;  /* 0x7e8000000800780b */ /* 0x000fe20003f04000 */
[----:B------:R-:W1:Y:S03]  /*0480*/  LDC.64 R4, c[0x0][0x210] ;  /* 0x00008400ff047b82 */ /* 0x000e660000000a00 */
[----:B------:R-:W-:-:S09]  /*0490*/  FSETP.GT.AND P1, PT, R9, 8.50705917302346158658e+37, PT ;  /* 0x7e8000000900780b */ /* 0x000fd20003f24000 */
[----:B------:R-:W-:-:S04]  /*04a0*/  @P0 FMUL R8, R8, 0.25 ;  /* 0x3e80000008080820 */ /* 0x000fc80000400000 */
[----:B------:R-:W-:Y:S02]  /*04b0*/  @P1 FMUL R9, R9, 0.25 ;  /* 0x3e80000009091820 */ /* 0x000fe40000400000 */
[----:B------:R-:W2:Y:S08]  /*04c0*/  MUFU.RCP R8, R8 ;  /* 0x0000000800087308 */ /* 0x000eb00000001000 */
[----:B------:R-:W4:Y:S01]  /*04d0*/  MUFU.RCP R9, R9 ;  /* 0x0000000900097308 */ /* 0x000f220000001000 */
[----:B------:R-:W-:-:S02]  /*04e0*/  FSEL R3, R2, 1, P0 ;  /* 0x3f80000002037808 */ /* 0x000fc40000000000 */
[----:B------:R-:W-:-:S03]  /*04f0*/  FSEL R2, R2, 1, P1 ;  /* 0x3f80000002027808 */ /* 0x000fc60000800000 */
[----:B--2---:R-:W-:-:S04]  /*0500*/  FMUL R6, R8, R3 ;  /* 0x0000000308067220 */ /* 0x004fc80000400000 */
[----:B---3--:R-:W-:Y:S01]  /*0510*/  FFMA R10, R7, R6, R10 ;  /* 0x00000006070a7223 */ /* 0x008fe2000000000a */
[----:B----4-:R-:W-:Y:S01]  /*0520*/  FMUL R12, R9, R2 ;  /* 0x00000002090c7220 */ /* 0x010fe20000400000 */
[----:B-1----:R-:W-:-:S04]  /*0530*/  IMAD.WIDE R2, R0, 0x4, R4 ;  /* 0x0000000400027825 */ /* 0x002fc800078e0204 */
[----:B------:R-:W-:-:S05]  /*0540*/  FFMA R11, R16, R12, R11 ;  /* 0x0000000c100b7223 */ /* 0x000fca000000000b */
[----:B------:R-:W-:Y:S01]  /*0550*/  STG.E.64 desc[UR4][R2.64], R10 ;  /* 0x0000000a02007986 */ /* 0x000fe2000c101b04 */
[----:B------:R-:W-:Y:S05]  /*0560*/  EXIT ;  /* 0x000000000000794d */ /* 0x000fea0003800000 */
.L_x_0:
[----:B------:R-:W-:-:S00]  /*0570*/  BRA `(.L_x_0) ;  /* 0xfffffffc00fc7947 */ /* 0x000fc0000383ffff */
[----:B------:R-:W-:-:S00]  /*0580*/  NOP ;  /* 0x0000000000007918 */ /* 0x000fc00000000000 */
[----:B------:R-:W-:-:S00]  /*0590*/  NOP ;  /* 0x0000000000007918 */ /* 0x000fc00000000000 */
[----:B------:R-:W-:-:S00]  /*05a0*/  NOP ;  /* 0x0000000000007918 */ /* 0x000fc00000000000 */
[----:B------:R-:W-:-:S00]  /*05b0*/  NOP ;  /* 0x0000000000007918 */ /* 0x000fc00000000000 */
[----:B------:R-:W-:-:S00]  /*05c0*/  NOP ;  /* 0x0000000000007918 */ /* 0x000fc00000000000 */
[----:B------:R-:W-:-:S00]  /*05d0*/  NOP ;  /* 0x0000000000007918 */ /* 0x000fc00000000000 */
[----:B------:R-:W-:-:S00]  /*05e0*/  NOP ;  /* 0x0000000000007918 */ /* 0x000fc00000000000 */
[----:B------:R-:W-:-:S00]  /*05f0*/  NOP ;  /* 0x0000000000007918 */ /* 0x000fc00000000000 */
.L_x_1:


//--------------------- .nv.global.init           --------------------------
	.section	.nv.global.init,"aw",@progbits
.nv.global.init:
	.type		_$_str,@object
	.size		_$_str,(_$_str_$_2 - _$_str)
_$_str:
        /*0000*/ 	.byte	0x5f, 0x5f, 0x43, 0x55, 0x44, 0x41, 0x5f, 0x46, 0x54, 0x5a, 0x00
	.type		_$_str_$_2,@object
	.size		_$_str_$_2,(.L_1 - _$_str_$_2)
_$_str_$_2:
        /*000b*/ 	.byte	0x5f, 0x5f, 0x43, 0x55, 0x44, 0x41, 0x5f, 0x50, 0x52, 0x45, 0x43, 0x5f, 0x53, 0x51, 0x52, 0x54
        /*001b*/ 	.byte	0x00
.L_1:


//--------------------- .nv.constant0.triton_poi_fused__native_batch_norm_legit_no_training_add_silu_22 --------------------------
	.section	.nv.constant0.triton_poi_fused__native_batch_norm_legit_no_training_add_silu_22,"a",@progbits
	.sectionflags	@""
	.align	4
.nv.constant0.triton_poi_fused__native_batch_norm_legit_no_training_add_silu_22:
	.zero		588
